//
// Generated by NVIDIA NVVM Compiler
//
// Compiler Build ID: CL-36424714
// Cuda compilation tools, release 13.0, V13.0.88
// Based on NVVM 20.0.0
//

.version 9.0
.target sm_100
.address_size 64

	// .globl	_Z13d_schedulerv1iPiS_S_
.global .align 4 .u32 d_nextTaskIdx;
.global .align 4 .u32 d_clk_cycle;
.global .align 4 .u32 d_done;
.extern .shared .align 16 .b8 s[];

.visible .entry _Z13d_schedulerv1iPiS_S_(
	.param .u32 _Z13d_schedulerv1iPiS_S__param_0,
	.param .u64 .ptr .align 1 _Z13d_schedulerv1iPiS_S__param_1,
	.param .u64 .ptr .align 1 _Z13d_schedulerv1iPiS_S__param_2,
	.param .u64 .ptr .align 1 _Z13d_schedulerv1iPiS_S__param_3
)
{
	.reg .pred 	%p<12>;
	.reg .b32 	%r<87>;
	.reg .b64 	%rd<15>;

	ld.param.u32 	%r29, [_Z13d_schedulerv1iPiS_S__param_0];
	ld.param.u64 	%rd5, [_Z13d_schedulerv1iPiS_S__param_1];
	ld.param.u64 	%rd4, [_Z13d_schedulerv1iPiS_S__param_2];
	ld.param.u64 	%rd6, [_Z13d_schedulerv1iPiS_S__param_3];
	cvta.to.global.u64 	%rd1, %rd6;
	cvta.to.global.u64 	%rd2, %rd5;
	mov.u32 	%r1, %ntid.x;
	mov.u32 	%r2, %tid.x;
	shl.b32 	%r30, %r1, 3;
	shl.b32 	%r31, %r2, 2;
	mov.u32 	%r32, s;
	add.s32 	%r3, %r32, %r31;
	mov.b32 	%r33, 0;
	st.shared.u32 	[%r3], %r33;
	add.s32 	%r34, %r3, %r30;
	mov.b32 	%r35, -1;
	st.shared.u32 	[%r34], %r35;
	setp.ne.s32 	%p1, %r2, 0;
	@%p1 bra 	$L__BB0_2;
	mov.b32 	%r36, 0;
	st.global.u32 	[d_nextTaskIdx], %r36;
	st.global.u32 	[d_clk_cycle], %r36;
	st.global.u32 	[d_done], %r36;
$L__BB0_2:
	shl.b32 	%r38, %r1, 2;
	add.s32 	%r4, %r32, %r38;
	bar.sync 	0;
	add.s32 	%r5, %r4, %r31;
	neg.s32 	%r6, %r1;
	add.s32 	%r7, %r4, %r38;
	cvta.to.global.u64 	%rd3, %rd4;
$L__BB0_3:
	setp.ne.s32 	%p2, %r2, 0;
	@%p2 bra 	$L__BB0_16;
	ld.global.u32 	%r76, [d_nextTaskIdx];
$L__BB0_5:
	mul.wide.s32 	%rd7, %r76, 4;
	add.s64 	%rd8, %rd3, %rd7;
	ld.global.u32 	%r41, [%rd8];
	shl.b32 	%r42, %r41, 2;
	add.s32 	%r12, %r7, %r42;
	ld.shared.u32 	%r13, [%r12];
	setp.ne.s32 	%p3, %r13, -1;
	@%p3 bra 	$L__BB0_10;
	mov.b32 	%r80, 0;
	mov.u32 	%r78, %r32;
	mov.u32 	%r79, %r6;
$L__BB0_7:
	ld.shared.u32 	%r56, [%r78];
	setp.eq.s32 	%p5, %r56, 0;
	mov.u32 	%r81, %r80;
	@%p5 bra 	$L__BB0_9;
	add.s32 	%r80, %r80, 1;
	add.s32 	%r79, %r79, 1;
	setp.ne.s32 	%p6, %r79, 0;
	add.s32 	%r78, %r78, 4;
	mov.u32 	%r81, %r77;
	@%p6 bra 	$L__BB0_7;
$L__BB0_9:
	st.shared.u32 	[%r12], %r81;
	add.s64 	%rd13, %rd2, %rd7;
	ld.global.u32 	%r58, [%rd13];
	shl.b32 	%r59, %r81, 2;
	add.s32 	%r60, %r4, %r59;
	st.shared.u32 	[%r60], %r58;
	mov.u32 	%r61, s;
	add.s32 	%r62, %r61, %r59;
	mov.b32 	%r83, 1;
	st.shared.u32 	[%r62], %r83;
	ld.global.u32 	%r63, [d_clk_cycle];
	add.s32 	%r64, %r58, %r63;
	add.s64 	%rd14, %rd1, %rd7;
	st.global.u32 	[%rd14], %r64;
	ld.global.u32 	%r65, [d_nextTaskIdx];
	add.s32 	%r76, %r65, 1;
	st.global.u32 	[d_nextTaskIdx], %r76;
	mov.u32 	%r77, %r81;
	bra.uni 	$L__BB0_12;
$L__BB0_10:
	shl.b32 	%r44, %r13, 2;
	add.s32 	%r22, %r32, %r44;
	ld.shared.u32 	%r46, [%r22];
	setp.ne.s32 	%p4, %r46, 0;
	mov.b32 	%r83, 0;
	@%p4 bra 	$L__BB0_12;
	add.s64 	%rd10, %rd2, %rd7;
	ld.global.u32 	%r48, [%rd10];
	add.s32 	%r50, %r4, %r44;
	st.shared.u32 	[%r50], %r48;
	mov.b32 	%r83, 1;
	st.shared.u32 	[%r22], %r83;
	ld.global.u32 	%r51, [d_clk_cycle];
	add.s32 	%r52, %r48, %r51;
	add.s64 	%rd11, %rd1, %rd7;
	st.global.u32 	[%rd11], %r52;
	ld.global.u32 	%r53, [d_nextTaskIdx];
	add.s32 	%r76, %r53, 1;
	st.global.u32 	[d_nextTaskIdx], %r76;
$L__BB0_12:
	setp.ne.s32 	%p7, %r76, %r29;
	@%p7 bra 	$L__BB0_14;
	mov.b32 	%r67, 1;
	st.global.u32 	[d_done], %r67;
	mov.b32 	%r83, 0;
$L__BB0_14:
	setp.ne.s32 	%p8, %r83, 0;
	@%p8 bra 	$L__BB0_5;
	ld.global.u32 	%r68, [d_clk_cycle];
	add.s32 	%r69, %r68, 1;
	st.global.u32 	[d_clk_cycle], %r69;
$L__BB0_16:
	bar.sync 	0;
	ld.shared.u32 	%r70, [%r5];
	add.s32 	%r71, %r70, -1;
	st.shared.u32 	[%r5], %r71;
	setp.ne.s32 	%p9, %r71, 0;
	@%p9 bra 	$L__BB0_19;
	ld.shared.u32 	%r72, [%r3];
	setp.eq.s32 	%p10, %r72, 0;
	@%p10 bra 	$L__BB0_19;
	mov.b32 	%r73, 0;
	st.shared.u32 	[%r3], %r73;
$L__BB0_19:
	bar.sync 	0;
	ld.global.u32 	%r74, [d_done];
	setp.eq.s32 	%p11, %r74, 0;
	@%p11 bra 	$L__BB0_3;
	ret;

}


// ===== COMPILED SASS (sm_100) =====

	.target	sm_100

	.elftype	@"ET_EXEC"


//--------------------- .note.nv.tkinfo           --------------------------
	.section	.note.nv.tkinfo,"",@"SHT_NOTE"
	.sectionflags	@"SHF_NOTE_NV_TKINFO"
	.tkinfo
        /*0018*/ 	.word	0x00000002
        /*0030*/ 	.string	""
        /*0030*/ 	.string	"ptxas"
        /*0030*/ 	.string	"Cuda compilation tools, release 13.0, V13.0.88"
        /*0030*/ 	.string	"Build cuda_13.0.r13.0/compiler.36424714_0"
        /*0030*/ 	.string	"-arch sm_100 -m 64 "



//--------------------- .note.nv.cuinfo           --------------------------
	.section	.note.nv.cuinfo,"",@"SHT_NOTE"
	.sectionflags	@"SHF_NOTE_NV_CUINFO"
        /*0018*/ 	.short	0x0002
        /*001a*/ 	.short	0x0064
        /*001c*/ 	.short	0x0082
	.zero		2


//--------------------- .nv.info                  --------------------------
	.section	.nv.info,"",@"SHT_CUDA_INFO"
	.align	4


	//----- nvinfo : EIATTR_REGCOUNT
	.align		4
        /*0000*/ 	.byte	0x04, 0x2f
        /*0002*/ 	.short	(.L_4 - .L_3)
	.align		4
.L_3:
        /*0004*/ 	.word	index@(_Z13d_schedulerv1iPiS_S_)
        /*0008*/ 	.word	0x0000001a


	//----- nvinfo : EIATTR_FRAME_SIZE
	.align		4
.L_4:
        /*000c*/ 	.byte	0x04, 0x11
        /*000e*/ 	.short	(.L_6 - .L_5)
	.align		4
.L_5:
        /*0010*/ 	.word	index@(_Z13d_schedulerv1iPiS_S_)
        /*0014*/ 	.word	0x00000000


	//----- nvinfo : EIATTR_MIN_STACK_SIZE
	.align		4
.L_6:
        /*0018*/ 	.byte	0x04, 0x12
        /*001a*/ 	.short	(.L_8 - .L_7)
	.align		4
.L_7:
        /*001c*/ 	.word	index@(_Z13d_schedulerv1iPiS_S_)
        /*0020*/ 	.word	0x00000000
.L_8:


//--------------------- .nv.compat                --------------------------
	.section	.nv.compat,"",@"SHT_CUDA_COMPAT_INFO"
	.align	4
        /*0000*/ 	.byte	0x02, 0x09, 0x00, 0x00, 0x02, 0x02, 0x01, 0x00, 0x02, 0x05, 0x05, 0x00, 0x03, 0x07, 0x01, 0x01
        /*0010*/ 	.byte	0x02, 0x03, 0x00, 0x00, 0x02, 0x06, 0x01, 0x00, 0x04, 0x0b, 0x08, 0x00, 0x09, 0x00, 0x00, 0x00
        /*0020*/ 	.byte	0x00, 0x00, 0x00, 0x00


//--------------------- .nv.info._Z13d_schedulerv1iPiS_S_ --------------------------
	.section	.nv.info._Z13d_schedulerv1iPiS_S_,"",@"SHT_CUDA_INFO"
	.sectionflags	@""
	.align	4


	//----- nvinfo : EIATTR_CUDA_API_VERSION
	.align		4
        /*0000*/ 	.byte	0x04, 0x37
        /*0002*/ 	.short	(.L_10 - .L_9)
.L_9:
        /*0004*/ 	.word	0x00000082


	//----- nvinfo : EIATTR_KPARAM_INFO
	.align		4
.L_10:
        /*0008*/ 	.byte	0x04, 0x17
        /*000a*/ 	.short	(.L_12 - .L_11)
.L_11:
        /*000c*/ 	.word	0x00000000
        /*0010*/ 	.short	0x0003
        /*0012*/ 	.short	0x0018
        /*0014*/ 	.byte	0x00, 0xf5, 0x21, 0x00


	//----- nvinfo : EIATTR_KPARAM_INFO
	.align		4
.L_12:
        /*0018*/ 	.byte	0x04, 0x17
        /*001a*/ 	.short	(.L_14 - .L_13)
.L_13:
        /*001c*/ 	.word	0x00000000
        /*0020*/ 	.short	0x0002
        /*0022*/ 	.short	0x0010
        /*0024*/ 	.byte	0x00, 0xf5, 0x21, 0x00


	//----- nvinfo : EIATTR_KPARAM_INFO
	.align		4
.L_14:
        /*0028*/ 	.byte	0x04, 0x17
        /*002a*/ 	.short	(.L_16 - .L_15)
.L_15:
        /*002c*/ 	.word	0x00000000
        /*0030*/ 	.short	0x0001
        /*0032*/ 	.short	0x0008
        /*0034*/ 	.byte	0x00, 0xf5, 0x21, 0x00


	//----- nvinfo : EIATTR_KPARAM_INFO
	.align		4
.L_16:
        /*0038*/ 	.byte	0x04, 0x17
        /*003a*/ 	.short	(.L_18 - .L_17)
.L_17:
        /*003c*/ 	.word	0x00000000
        /*0040*/ 	.short	0x0000
        /*0042*/ 	.short	0x0000
        /*0044*/ 	.byte	0x00, 0xf0, 0x11, 0x00


	//----- nvinfo : EIATTR_SPARSE_MMA_MASK
	.align		4
.L_18:
        /*0048*/ 	.byte	0x03, 0x50
        /*004a*/ 	.short	0x0000


	//----- nvinfo : EIATTR_MAXREG_COUNT
	.align		4
        /*004c*/ 	.byte	0x03, 0x1b
        /*004e*/ 	.short	0x00ff


	//----- nvinfo : EIATTR_NUM_BARRIERS
	.align		4
        /*0050*/ 	.byte	0x02, 0x4c
        /*0052*/ 	.byte	0x01
	.zero		1


	//----- nvinfo : EIATTR_MERCURY_ISA_VERSION
	.align		4
        /*0054*/ 	.byte	0x03, 0x5f
        /*0056*/ 	.short	0x0101


	//----- nvinfo : EIATTR_VRC_CTA_INIT_COUNT
	.align		4
        /*0058*/ 	.byte	0x02, 0x4a
	.zero		1
	.zero		1


	//----- nvinfo : EIATTR_EXIT_INSTR_OFFSETS
	.align		4
        /*005c*/ 	.byte	0x04, 0x1c
        /*005e*/ 	.short	(.L_20 - .L_19)


	//   ....[0]....
.L_19:
        /*0060*/ 	.word	0x00000830


	//----- nvinfo : EIATTR_CRS_STACK_SIZE
	.align		4
.L_20:
        /*0064*/ 	.byte	0x04, 0x1e
        /*0066*/ 	.short	(.L_22 - .L_21)
.L_21:
        /*0068*/ 	.word	0x00000000


	//----- nvinfo : EIATTR_CBANK_PARAM_SIZE
	.align		4
.L_22:
        /*006c*/ 	.byte	0x03, 0x19
        /*006e*/ 	.short	0x0020


	//----- nvinfo : EIATTR_PARAM_CBANK
	.align		4
        /*0070*/ 	.byte	0x04, 0x0a
        /*0072*/ 	.short	(.L_24 - .L_23)
	.align		4
.L_23:
        /*0074*/ 	.word	index@(.nv.constant0._Z13d_schedulerv1iPiS_S_)
        /*0078*/ 	.short	0x0380
        /*007a*/ 	.short	0x0020


	//----- nvinfo : EIATTR_SW_WAR
	.align		4
.L_24:
        /*007c*/ 	.byte	0x04, 0x36
        /*007e*/ 	.short	(.L_26 - .L_25)
.L_25:
        /*0080*/ 	.word	0x00000008
.L_26:


//--------------------- .nv.callgraph             --------------------------
	.section	.nv.callgraph,"",@"SHT_CUDA_CALLGRAPH"
	.align	4
	.sectionentsize	8
	.align		4
        /*0000*/ 	.word	0x00000000
	.align		4
        /*0004*/ 	.word	0xffffffff
	.align		4
        /*0008*/ 	.word	0x00000000
	.align		4
        /*000c*/ 	.word	0xfffffffe
	.align		4
        /*0010*/ 	.word	0x00000000
	.align		4
        /*0014*/ 	.word	0xfffffffd
	.align		4
        /*0018*/ 	.word	0x00000000
	.align		4
        /*001c*/ 	.word	0xfffffffc


//--------------------- .nv.constant4             --------------------------
	.section	.nv.constant4,"a",@progbits
	.align	8
	.align		8
.nv.constant4:
        /*0000*/ 	.dword	d_nextTaskIdx
	.align		8
        /*0008*/ 	.dword	d_clk_cycle
	.align		8
        /*0010*/ 	.dword	d_done


//--------------------- .text._Z13d_schedulerv1iPiS_S_ --------------------------
	.section	.text._Z13d_schedulerv1iPiS_S_,"ax",@progbits
	.align	128
        .global         _Z13d_schedulerv1iPiS_S_
        .type           _Z13d_schedulerv1iPiS_S_,@function
        .size           _Z13d_schedulerv1iPiS_S_,(.L_x_14 - _Z13d_schedulerv1iPiS_S_)
        .other          _Z13d_schedulerv1iPiS_S_,@"STO_CUDA_ENTRY STV_DEFAULT"
_Z13d_schedulerv1iPiS_S_:
.text._Z13d_schedulerv1iPiS_S_:
[----:B------:R-:W-:Y:S01]  /*0000*/  LDC R1, c[0x0][0x37c] ;  /* 0x0000df00ff017b82 */ /* 0x000fe20000000800 */
[----:B------:R-:W0:Y:S07]  /*0010*/  S2R R0, SR_TID.X ;  /* 0x0000000000007919 */ /* 0x000e2e0000002100 */
[----:B------:R-:W1:Y:S01]  /*0020*/  S2UR UR5, SR_CgaCtaId ;  /* 0x00000000000579c3 */ /* 0x000e620000008800 */
[----:B------:R-:W-:Y:S01]  /*0030*/  UMOV UR4, 0x400 ;  /* 0x0000040000047882 */ /* 0x000fe20000000000 */
[----:B------:R-:W2:Y:S01]  /*0040*/  LDCU.64 UR6, c[0x0][0x358] ;  /* 0x00006b00ff0677ac */ /* 0x000ea20008000a00 */
[----:B------:R-:W-:-:S05]  /*0050*/  MOV R15, 0xffffffff ;  /* 0xffffffff000f7802 */ /* 0x000fca0000000f00 */
[----:B------:R-:W3:Y:S01]  /*0060*/  LDC R6, c[0x0][0x360] ;  /* 0x0000d800ff067b82 */ /* 0x000ee20000000800 */
[----:B-1----:R-:W-:-:S06]  /*0070*/  ULEA UR4, UR5, UR4, 0x18 ;  /* 0x0000000405047291 */ /* 0x002fcc000f8ec0ff */
[----:B------:R-:W-:Y:S01]  /*0080*/  IMAD.U32 R3, RZ, RZ, UR4 ;  /* 0x00000004ff037e24 */ /* 0x000fe2000f8e00ff */
[----:B0-----:R-:W-:Y:S02]  /*0090*/  ISETP.NE.AND P0, PT, R0, RZ, PT ;  /* 0x000000ff0000720c */ /* 0x001fe40003f05270 */
[----:B---3--:R-:W-:Y:S01]  /*00a0*/  IADD3 R4, PT, PT, -R6, RZ, RZ ;  /* 0x000000ff06047210 */ /* 0x008fe20007ffe1ff */
[--C-:B------:R-:W-:Y:S02]  /*00b0*/  IMAD R2, R0, 0x4, R3.reuse ;  /* 0x0000000400027824 */ /* 0x100fe400078e0203 */
[C---:B------:R-:W-:Y:S02]  /*00c0*/  IMAD R5, R6.reuse, 0x4, R3 ;  /* 0x0000000406057824 */ /* 0x040fe400078e0203 */
[C---:B------:R-:W-:Y:S01]  /*00d0*/  IMAD R14, R6.reuse, 0x8, R2 ;  /* 0x00000008060e7824 */ /* 0x040fe200078e0202 */
[----:B------:R0:W-:Y:S01]  /*00e0*/  STS [R2], RZ ;  /* 0x000000ff02007388 */ /* 0x0001e20000000800 */
[----:B------:R-:W-:-:S02]  /*00f0*/  IMAD R6, R6, 0x4, R5 ;  /* 0x0000000406067824 */ /* 0x000fc400078e0205 */
[----:B------:R-:W-:Y:S01]  /*0100*/  IMAD R7, R0, 0x4, R5 ;  /* 0x0000000400077824 */ /* 0x000fe200078e0205 */
[----:B------:R0:W-:Y:S01]  /*0110*/  STS [R14], R15 ;  /* 0x0000000f0e007388 */ /* 0x0001e20000000800 */
[----:B------:R-:W2:Y:S08]  /*0120*/  @!P0 LDC.64 R8, c[0x4][RZ] ;  /* 0x01000000ff088b82 */ /* 0x000eb00000000a00 */
[----:B------:R-:W1:Y:S08]  /*0130*/  @!P0 LDC.64 R10, c[0x4][0x8] ;  /* 0x01000200ff0a8b82 */ /* 0x000e700000000a00 */
[----:B------:R-:W3:Y:S01]  /*0140*/  @!P0 LDC.64 R12, c[0x4][0x10] ;  /* 0x01000400ff0c8b82 */ /* 0x000ee20000000a00 */
[----:B--2---:R0:W-:Y:S04]  /*0150*/  @!P0 STG.E desc[UR6][R8.64], RZ ;  /* 0x000000ff08008986 */ /* 0x0041e8000c101906 */
[----:B-1----:R0:W-:Y:S04]  /*0160*/  @!P0 STG.E desc[UR6][R10.64], RZ ;  /* 0x000000ff0a008986 */ /* 0x0021e8000c101906 */
[----:B---3--:R0:W-:Y:S01]  /*0170*/  @!P0 STG.E desc[UR6][R12.64], RZ ;  /* 0x000000ff0c008986 */ /* 0x0081e2000c101906 */
[----:B------:R-:W-:Y:S06]  /*0180*/  BAR.SYNC.DEFER_BLOCKING 0x0 ;  /* 0x0000000000007b1d */ /* 0x000fec0000010000 */
.L_x_12:
[----:B------:R-:W-:Y:S01]  /*0190*/  ISETP.NE.AND P0, PT, R0, RZ, PT ;  /* 0x000000ff0000720c */ /* 0x000fe20003f05270 */
[----:B------:R-:W-:-:S12]  /*01a0*/  BSSY.RECONVERGENT B0, `(.L_x_0) ;  /* 0x0000058000007945 */ /* 0x000fd80003800200 */
[----:B------:R-:W-:Y:S05]  /*01b0*/  @P0 BRA `(.L_x_1) ;  /* 0x0000000400580947 */ /* 0x000fea0003800000 */
[----:B0-----:R-:W0:Y:S02]  /*01c0*/  LDC.64 R10, c[0x4][RZ] ;  /* 0x01000000ff0a7b82 */ /* 0x001e240000000a00 */
[----:B0-----:R0:W5:Y:S01]  /*01d0*/  LDG.E R8, desc[UR6][R10.64] ;  /* 0x000000060a087981 */ /* 0x001162000c1e1900 */
[----:B------:R-:W-:Y:S01]  /*01e0*/  BSSY.RECONVERGENT B1, `(.L_x_2) ;  /* 0x000004f000017945 */ /* 0x000fe20003800200 */
.L_x_9:
[----:B01----:R-:W0:Y:S02]  /*01f0*/  LDC.64 R10, c[0x0][0x390] ;  /* 0x0000e400ff0a7b82 */ /* 0x003e240000000a00 */
[----:B0----5:R-:W-:-:S06]  /*0200*/  IMAD.WIDE R10, R8, 0x4, R10 ;  /* 0x00000004080a7825 */ /* 0x021fcc00078e020a */
[----:B------:R-:W2:Y:S01]  /*0210*/  LDG.E R11, desc[UR6][R10.64] ;  /* 0x000000060a0b7981 */ /* 0x000ea2000c1e1900 */
[----:B------:R-:W-:Y:S01]  /*0220*/  BSSY.RECONVERGENT B2, `(.L_x_3) ;  /* 0x0000043000027945 */ /* 0x000fe20003800200 */
[----:B--2---:R-:W-:-:S05]  /*0230*/  LEA R12, R11, R6, 0x2 ;  /* 0x000000060b0c7211 */ /* 0x004fca00078e10ff */
[----:B------:R-:W0:Y:S02]  /*0240*/  LDS R20, [R12] ;  /* 0x000000000c147984 */ /* 0x000e240000000800 */
[----:B0-----:R-:W-:-:S13]  /*0250*/  ISETP.NE.AND P0, PT, R20, -0x1, PT ;  /* 0xffffffff1400780c */ /* 0x001fda0003f05270 */
[----:B------:R-:W-:Y:S05]  /*0260*/  @P0 BRA `(.L_x_4) ;  /* 0x00000000009c0947 */ /* 0x000fea0003800000 */
[----:B------:R-:W-:Y:S01]  /*0270*/  BSSY.RECONVERGENT B3, `(.L_x_5) ;  /* 0x000000c000037945 */ /* 0x000fe20003800200 */
[----:B------:R-:W-:Y:S02]  /*0280*/  IMAD.MOV.U32 R14, RZ, RZ, RZ ;  /* 0x000000ffff0e7224 */ /* 0x000fe400078e00ff */
[----:B------:R-:W-:-:S07]  /*0290*/  IMAD.MOV.U32 R10, RZ, RZ, R4 ;  /* 0x000000ffff0a7224 */ /* 0x000fce00078e0004 */
.L_x_7:
[----:B------:R-:W0:Y:S02]  /*02a0*/  LDS R11, [R3] ;  /* 0x00000000030b7984 */ /* 0x000e240000000800 */
[----:B0-----:R-:W-:-:S13]  /*02b0*/  ISETP.NE.AND P0, PT, R11, RZ, PT ;  /* 0x000000ff0b00720c */ /* 0x001fda0003f05270 */
[----:B------:R-:W-:Y:S05]  /*02c0*/  @!P0 BRA `(.L_x_6) ;  /* 0x0000000000188947 */ /* 0x000fea0003800000 */
[----:B------:R-:W-:Y:S01]  /*02d0*/  IADD3 R10, PT, PT, R10, 0x1, RZ ;  /* 0x000000010a0a7810 */ /* 0x000fe20007ffe0ff */
[----:B------:R-:W-:Y:S02]  /*02e0*/  VIADD R14, R14, 0x1 ;  /* 0x000000010e0e7836 */ /* 0x000fe40000000000 */
[----:B------:R-:W-:Y:S01]  /*02f0*/  VIADD R3, R3, 0x4 ;  /* 0x0000000403037836 */ /* 0x000fe20000000000 */
[----:B------:R-:W-:-:S13]  /*0300*/  ISETP.NE.AND P0, PT, R10, RZ, PT ;  /* 0x000000ff0a00720c */ /* 0x000fda0003f05270 */
[----:B------:R-:W-:Y:S05]  /*0310*/  @P0 BRA `(.L_x_7) ;  /* 0xfffffffc00e00947 */ /* 0x000fea000383ffff */
[----:B------:R-:W-:-:S07]  /*0320*/  MOV R14, R9 ;  /* 0x00000009000e7202 */ /* 0x000fce0000000f00 */
.L_x_6:
[----:B------:R-:W-:Y:S05]  /*0330*/  BSYNC.RECONVERGENT B3 ;  /* 0x0000000000037941 */ /* 0x000fea0003800200 */
.L_x_5:
[----:B------:R-:W0:Y:S08]  /*0340*/  LDC.64 R16, c[0x0][0x388] ;  /* 0x0000e200ff107b82 */ /* 0x000e300000000a00 */
[----:B------:R-:W1:Y:S08]  /*0350*/  LDC.64 R20, c[0x4][0x8] ;  /* 0x01000200ff147b82 */ /* 0x000e700000000a00 */
[----:B------:R-:W2:Y:S01]  /*0360*/  LDC.64 R18, c[0x0][0x398] ;  /* 0x0000e600ff127b82 */ /* 0x000ea20000000a00 */
[----:B0-----:R-:W-:-:S06]  /*0370*/  IMAD.WIDE R16, R8, 0x4, R16 ;  /* 0x0000000408107825 */ /* 0x001fcc00078e0210 */
[----:B------:R-:W3:Y:S04]  /*0380*/  LDG.E R16, desc[UR6][R16.64] ;  /* 0x0000000610107981 */ /* 0x000ee8000c1e1900 */
[----:B-1----:R-:W3:Y:S01]  /*0390*/  LDG.E R21, desc[UR6][R20.64] ;  /* 0x0000000614157981 */ /* 0x002ee2000c1e1900 */
[----:B------:R-:W0:Y:S01]  /*03a0*/  LDC.64 R10, c[0x4][RZ] ;  /* 0x01000000ff0a7b82 */ /* 0x000e220000000a00 */
[----:B--2---:R-:W-:-:S07]  /*03b0*/  IMAD.WIDE R18, R8, 0x4, R18 ;  /* 0x0000000408127825 */ /* 0x004fce00078e0212 */
[----:B------:R-:W1:Y:S01]  /*03c0*/  S2UR UR5, SR_CgaCtaId ;  /* 0x00000000000579c3 */ /* 0x000e620000008800 */
[----:B---3--:R-:W-:-:S05]  /*03d0*/  IMAD.IADD R9, R16, 0x1, R21 ;  /* 0x0000000110097824 */ /* 0x008fca00078e0215 */
[----:B------:R2:W-:Y:S04]  /*03e0*/  STG.E desc[UR6][R18.64], R9 ;  /* 0x0000000912007986 */ /* 0x0005e8000c101906 */
[----:B0-----:R-:W3:Y:S01]  /*03f0*/  LDG.E R8, desc[UR6][R10.64] ;  /* 0x000000060a087981 */ /* 0x001ee2000c1e1900 */
[----:B------:R-:W-:Y:S02]  /*0400*/  UMOV UR4, 0x400 ;  /* 0x0000040000047882 */ /* 0x000fe40000000000 */
[----:B-1----:R-:W-:Y:S01]  /*0410*/  ULEA UR4, UR5, UR4, 0x18 ;  /* 0x0000000405047291 */ /* 0x002fe2000f8ec0ff */
[----:B------:R-:W-:-:S05]  /*0420*/  LEA R13, R14, R5, 0x2 ;  /* 0x000000050e0d7211 */ /* 0x000fca00078e10ff */
[----:B------:R-:W-:Y:S02]  /*0430*/  IMAD.U32 R3, RZ, RZ, UR4 ;  /* 0x00000004ff037e24 */ /* 0x000fe4000f8e00ff */
[----:B------:R-:W-:-:S03]  /*0440*/  IMAD.MOV.U32 R20, RZ, RZ, 0x1 ;  /* 0x00000001ff147424 */ /* 0x000fc600078e00ff */
[----:B------:R-:W-:Y:S01]  /*0450*/  LEA R15, R14, R3, 0x2 ;  /* 0x000000030e0f7211 */ /* 0x000fe200078e10ff */
[----:B------:R0:W-:Y:S04]  /*0460*/  STS [R12], R14 ;  /* 0x0000000e0c007388 */ /* 0x0001e80000000800 */
[----:B------:R0:W-:Y:S04]  /*0470*/  STS [R13], R16 ;  /* 0x000000100d007388 */ /* 0x0001e80000000800 */
[----:B------:R0:W-:Y:S01]  /*0480*/  STS [R15], R20 ;  /* 0x000000140f007388 */ /* 0x0001e20000000800 */
[----:B------:R-:W-:-:S02]  /*0490*/  PLOP3.LUT P0, PT, PT, PT, PT, 0x80, 0x8 ;  /* 0x000000000008781c */ /* 0x000fc40003f0f070 */
[----:B--2---:R-:W-:Y:S01]  /*04a0*/  MOV R9, R14 ;  /* 0x0000000e00097202 */ /* 0x004fe20000000f00 */
[----:B---3--:R-:W-:-:S05]  /*04b0*/  VIADD R8, R8, 0x1 ;  /* 0x0000000108087836 */ /* 0x008fca0000000000 */
[----:B------:R0:W-:Y:S01]  /*04c0*/  STG.E desc[UR6][R10.64], R8 ;  /* 0x000000080a007986 */ /* 0x0001e2000c101906 */
[----:B------:R-:W-:Y:S05]  /*04d0*/  BRA `(.L_x_8) ;  /* 0x00000000005c7947 */ /* 0x000fea0003800000 */
.L_x_4:
[----:B------:R-:W-:Y:S01]  /*04e0*/  IMAD R14, R20, 0x4, R3 ;  /* 0x00000004140e7824 */ /* 0x000fe200078e0203 */
[----:B------:R-:W-:-:S04]  /*04f0*/  PLOP3.LUT P0, PT, PT, PT, PT, 0x8, 0x80 ;  /* 0x000000000080781c */ /* 0x000fc80003f0e170 */
[----:B------:R-:W0:Y:S02]  /*0500*/  LDS R10, [R14] ;  /* 0x000000000e0a7984 */ /* 0x000e240000000800 */
[----:B0-----:R-:W-:-:S13]  /*0510*/  ISETP.NE.AND P1, PT, R10, RZ, PT ;  /* 0x000000ff0a00720c */ /* 0x001fda0003f25270 */
[----:B------:R-:W-:Y:S05]  /*0520*/  @P1 BRA `(.L_x_8) ;  /* 0x0000000000481947 */ /* 0x000fea0003800000 */
[----:B------:R-:W0:Y:S08]  /*0530*/  LDC.64 R16, c[0x0][0x388] ;  /* 0x0000e200ff107b82 */ /* 0x000e300000000a00 */
[----:B------:R-:W1:Y:S08]  /*0540*/  LDC.64 R18, c[0x4][0x8] ;  /* 0x01000200ff127b82 */ /* 0x000e700000000a00 */
[----:B------:R-:W2:Y:S01]  /*0550*/  LDC.64 R12, c[0x0][0x398] ;  /* 0x0000e600ff0c7b82 */ /* 0x000ea20000000a00 */
[----:B0-----:R-:W-:-:S06]  /*0560*/  IMAD.WIDE R16, R8, 0x4, R16 ;  /* 0x0000000408107825 */ /* 0x001fcc00078e0210 */
[----:B------:R-:W3:Y:S04]  /*0570*/  LDG.E R16, desc[UR6][R16.64] ;  /* 0x0000000610107981 */ /* 0x000ee8000c1e1900 */
[----:B-1----:R-:W3:Y:S01]  /*0580*/  LDG.E R19, desc[UR6][R18.64] ;  /* 0x0000000612137981 */ /* 0x002ee2000c1e1900 */
[----:B------:R-:W0:Y:S01]  /*0590*/  LDC.64 R10, c[0x4][RZ] ;  /* 0x01000000ff0a7b82 */ /* 0x000e220000000a00 */
[----:B--2---:R-:W-:Y:S01]  /*05a0*/  IMAD.WIDE R12, R8, 0x4, R12 ;  /* 0x00000004080c7825 */ /* 0x004fe200078e020c */
[----:B---3--:R-:W-:-:S05]  /*05b0*/  IADD3 R21, PT, PT, R16, R19, RZ ;  /* 0x0000001310157210 */ /* 0x008fca0007ffe0ff */
[----:B------:R1:W-:Y:S04]  /*05c0*/  STG.E desc[UR6][R12.64], R21 ;  /* 0x000000150c007986 */ /* 0x0003e8000c101906 */
[----:B0-----:R-:W2:Y:S01]  /*05d0*/  LDG.E R8, desc[UR6][R10.64] ;  /* 0x000000060a087981 */ /* 0x001ea2000c1e1900 */
[----:B------:R-:W-:Y:S02]  /*05e0*/  HFMA2 R23, -RZ, RZ, 0, 5.9604644775390625e-08 ;  /* 0x00000001ff177431 */ /* 0x000fe400000001ff */
[----:B------:R-:W-:-:S05]  /*05f0*/  IMAD R15, R20, 0x4, R5 ;  /* 0x00000004140f7824 */ /* 0x000fca00078e0205 */
[----:B------:R1:W-:Y:S04]  /*0600*/  STS [R15], R16 ;  /* 0x000000100f007388 */ /* 0x0003e80000000800 */
[----:B------:R1:W-:Y:S01]  /*0610*/  STS [R14], R23 ;  /* 0x000000170e007388 */ /* 0x0003e20000000800 */
[----:B------:R-:W-:Y:S01]  /*0620*/  PLOP3.LUT P0, PT, PT, PT, PT, 0x80, 0x8 ;  /* 0x000000000008781c */ /* 0x000fe20003f0f070 */
[----:B--2---:R-:W-:-:S05]  /*0630*/  VIADD R8, R8, 0x1 ;  /* 0x0000000108087836 */ /* 0x004fca0000000000 */
[----:B------:R1:W-:Y:S07]  /*0640*/  STG.E desc[UR6][R10.64], R8 ;  /* 0x000000080a007986 */ /* 0x0003ee000c101906 */
.L_x_8:
[----:B------:R-:W-:Y:S05]  /*0650*/  BSYNC.RECONVERGENT B2 ;  /* 0x0000000000027941 */ /* 0x000fea0003800200 */
.L_x_3:
[----:B------:R-:W2:Y:S02]  /*0660*/  LDCU UR4, c[0x0][0x380] ;  /* 0x00007000ff0477ac */ /* 0x000ea40008000800 */
[----:B--2---:R-:W-:-:S13]  /*0670*/  ISETP.NE.AND P1, PT, R8, UR4, PT ;  /* 0x0000000408007c0c */ /* 0x004fda000bf25270 */
[----:B01----:R-:W0:Y:S01]  /*0680*/  @!P1 LDC.64 R10, c[0x4][0x10] ;  /* 0x01000400ff0a9b82 */ /* 0x003e220000000a00 */
[----:B------:R-:W-:Y:S02]  /*0690*/  @!P1 MOV R13, 0x1 ;  /* 0x00000001000d9802 */ /* 0x000fe40000000f00 */
[----:B------:R-:W-:-:S03]  /*06a0*/  @!P1 PLOP3.LUT P0, PT, PT, PT, PT, 0x8, 0x80 ;  /* 0x000000000080981c */ /* 0x000fc60003f0e170 */
[----:B0-----:R1:W-:Y:S10]  /*06b0*/  @!P1 STG.E desc[UR6][R10.64], R13 ;  /* 0x0000000d0a009986 */ /* 0x0013f4000c101906 */
[----:B------:R-:W-:Y:S05]  /*06c0*/  @P0 BRA `(.L_x_9) ;  /* 0xfffffff800c80947 */ /* 0x000fea000383ffff */
[----:B------:R-:W-:Y:S05]  /*06d0*/  BSYNC.RECONVERGENT B1 ;  /* 0x0000000000017941 */ /* 0x000fea0003800200 */
.L_x_2:
[----:B-1----:R-:W0:Y:S02]  /*06e0*/  LDC.64 R10, c[0x4][0x8] ;  /* 0x01000200ff0a7b82 */ /* 0x002e240000000a00 */
[----:B0-----:R-:W2:Y:S02]  /*06f0*/  LDG.E R8, desc[UR6][R10.64] ;  /* 0x000000060a087981 */ /* 0x001ea4000c1e1900 */
[----:B--2---:R-:W-:-:S05]  /*0700*/  VIADD R13, R8, 0x1 ;  /* 0x00000001080d7836 */ /* 0x004fca0000000000 */
[----:B------:R1:W-:Y:S02]  /*0710*/  STG.E desc[UR6][R10.64], R13 ;  /* 0x0000000d0a007986 */ /* 0x0003e4000c101906 */
.L_x_1:
[----:B------:R-:W-:Y:S05]  /*0720*/  BSYNC.RECONVERGENT B0 ;  /* 0x0000000000007941 */ /* 0x000fea0003800200 */
.L_x_0:
[----:B------:R-:W-:Y:S06]  /*0730*/  BAR.SYNC.DEFER_BLOCKING 0x0 ;  /* 0x0000000000007b1d */ /* 0x000fec0000010000 */
[----:B------:R-:W-:Y:S01]  /*0740*/  BSSY.RECONVERGENT B0, `(.L_x_10) ;  /* 0x0000009000007945 */ /* 0x000fe20003800200 */
[----:B0-----:R-:W0:Y:S02]  /*0750*/  LDS R8, [R7] ;  /* 0x0000000007087984 */ /* 0x001e240000000800 */
[----:B0-----:R-:W-:-:S04]  /*0760*/  IADD3 R8, PT, PT, R8, -0x1, RZ ;  /* 0xffffffff08087810 */ /* 0x001fc80007ffe0ff */
[----:B------:R-:W-:Y:S01]  /*0770*/  ISETP.NE.AND P0, PT, R8, RZ, PT ;  /* 0x000000ff0800720c */ /* 0x000fe20003f05270 */
[----:B------:R0:W-:-:S12]  /*0780*/  STS [R7], R8 ;  /* 0x0000000807007388 */ /* 0x0001d80000000800 */
[----:B0-----:R-:W-:Y:S05]  /*0790*/  @P0 BRA `(.L_x_11) ;  /* 0x00000000000c0947 */ /* 0x001fea0003800000 */
[----:B------:R-:W0:Y:S02]  /*07a0*/  LDS R8, [R2] ;  /* 0x0000000002087984 */ /* 0x000e240000000800 */
[----:B0-----:R-:W-:-:S13]  /*07b0*/  ISETP.NE.AND P0, PT, R8, RZ, PT ;  /* 0x000000ff0800720c */ /* 0x001fda0003f05270 */
[----:B------:R0:W-:Y:S02]  /*07c0*/  @P0 STS [R2], RZ ;  /* 0x000000ff02000388 */ /* 0x0001e40000000800 */
.L_x_11:
[----:B------:R-:W-:Y:S05]  /*07d0*/  BSYNC.RECONVERGENT B0 ;  /* 0x0000000000007941 */ /* 0x000fea0003800200 */
.L_x_10:
[----:B-1----:R-:W1:Y:S08]  /*07e0*/  LDC.64 R10, c[0x4][0x10] ;  /* 0x01000400ff0a7b82 */ /* 0x002e700000000a00 */
[----:B------:R-:W-:Y:S06]  /*07f0*/  BAR.SYNC.DEFER_BLOCKING 0x0 ;  /* 0x0000000000007b1d */ /* 0x000fec0000010000 */
[----:B-1----:R-:W2:Y:S02]  /*0800*/  LDG.E R10, desc[UR6][R10.64] ;  /* 0x000000060a0a7981 */ /* 0x002ea4000c1e1900 */
[----:B--2---:R-:W-:-:S13]  /*0810*/  ISETP.NE.AND P0, PT, R10, RZ, PT ;  /* 0x000000ff0a00720c */ /* 0x004fda0003f05270 */
[----:B------:R-:W-:Y:S05]  /*0820*/  @!P0 BRA `(.L_x_12) ;  /* 0xfffffff800588947 */ /* 0x000fea000383ffff */
[----:B------:R-:W-:Y:S05]  /*0830*/  EXIT ;  /* 0x000000000000794d */ /* 0x000fea0003800000 */
.L_x_13:
[----:B------:R-:W-:-:S00]  /*0840*/  BRA `(.L_x_13) ;  /* 0xfffffffc00fc7947 */ /* 0x000fc0000383ffff */
[----:B------:R-:W-:-:S00]  /*0850*/  NOP ;  /* 0x0000000000007918 */ /* 0x000fc00000000000 */
        /* <DEDUP_REMOVED lines=10> */
.L_x_14:


//--------------------- .nv.shared._Z13d_schedulerv1iPiS_S_ --------------------------
	.section	.nv.shared._Z13d_schedulerv1iPiS_S_,"aw",@nobits
	.sectionflags	@""
	.align	16
	.zero		1024


//--------------------- .nv.shared.reserved.0     --------------------------
	.section	.nv.shared.reserved.0,"aw",@nobits
	.weak		__nv_reservedSMEM_offset_0_alias
	.size		__nv_reservedSMEM_offset_0_alias, 0, 64
	.other		__nv_reservedSMEM_offset_0_alias,@"STO_CUDA_RESERVED_SHARED STV_DEFAULT"
__nv_reservedSMEM_offset_0_alias:
	.zero		0
	.zero		64


//--------------------- .nv.global                --------------------------
	.section	.nv.global,"aw",@nobits
	.align	4
.nv.global:
	.type		d_done,@object
	.size		d_done,(d_nextTaskIdx - d_done)
d_done:
	.zero		4
	.type		d_nextTaskIdx,@object
	.size		d_nextTaskIdx,(d_clk_cycle - d_nextTaskIdx)
d_nextTaskIdx:
	.zero		4
	.type		d_clk_cycle,@object
	.size		d_clk_cycle,(.L_1 - d_clk_cycle)
d_clk_cycle:
	.zero		4
.L_1:


//--------------------- .nv.constant0._Z13d_schedulerv1iPiS_S_ --------------------------
	.section	.nv.constant0._Z13d_schedulerv1iPiS_S_,"a",@progbits
	.sectionflags	@""
	.align	4
.nv.constant0._Z13d_schedulerv1iPiS_S_:
	.zero		928


//--------------------- SYMBOLS --------------------------

	.type		.nv.reservedSmem.offset0,@object
	.size		.nv.reservedSmem.offset0,0x4
	.type		.nv.reservedSmem.cap,@object
	.size		.nv.reservedSmem.cap,0x4
